//
// Generated by NVIDIA NVVM Compiler
//
// Compiler Build ID: CL-36424714
// Cuda compilation tools, release 13.0, V13.0.88
// Based on NVVM 20.0.0
//

.version 9.0
.target sm_100
.address_size 64

	// .globl	_Z14compute_kernelPfii
.global .align 4 .b8 __cudart_i2opi_f[24] = {65, 144, 67, 60, 153, 149, 98, 219, 192, 221, 52, 245, 209, 87, 39, 252, 41, 21, 68, 78, 110, 131, 249, 162};

.visible .entry _Z14compute_kernelPfii(
	.param .u64 .ptr .align 1 _Z14compute_kernelPfii_param_0,
	.param .u32 _Z14compute_kernelPfii_param_1,
	.param .u32 _Z14compute_kernelPfii_param_2
)
{
	.local .align 4 .b8 	__local_depot0[28];
	.reg .b64 	%SP;
	.reg .b64 	%SPL;
	.reg .pred 	%p<20>;
	.reg .b32 	%r<89>;
	.reg .b32 	%f<53>;
	.reg .b64 	%rd<42>;
	.reg .b64 	%fd<5>;

	mov.u64 	%SPL, __local_depot0;
	ld.param.u64 	%rd14, [_Z14compute_kernelPfii_param_0];
	ld.param.u32 	%r32, [_Z14compute_kernelPfii_param_1];
	ld.param.u32 	%r31, [_Z14compute_kernelPfii_param_2];
	add.u64 	%rd1, %SPL, 0;
	add.u64 	%rd2, %SPL, 0;
	mov.u32 	%r33, %ctaid.x;
	mov.u32 	%r34, %ntid.x;
	mov.u32 	%r35, %tid.x;
	mad.lo.s32 	%r1, %r33, %r34, %r35;
	setp.ge.s32 	%p1, %r1, %r32;
	@%p1 bra 	$L__BB0_21;
	cvta.to.global.u64 	%rd17, %rd14;
	mul.wide.s32 	%rd18, %r1, 4;
	add.s64 	%rd3, %rd17, %rd18;
	ld.global.f32 	%f52, [%rd3];
	setp.lt.s32 	%p2, %r31, 1;
	@%p2 bra 	$L__BB0_20;
	mov.b32 	%r80, 0;
	mov.u64 	%rd29, __cudart_i2opi_f;
$L__BB0_3:
	mul.f32 	%f14, %f52, 0f3F22F983;
	cvt.rni.s32.f32 	%r88, %f14;
	cvt.rn.f32.s32 	%f15, %r88;
	fma.rn.f32 	%f16, %f15, 0fBFC90FDA, %f52;
	fma.rn.f32 	%f17, %f15, 0fB3A22168, %f16;
	fma.rn.f32 	%f51, %f15, 0fA7C234C5, %f17;
	abs.f32 	%f4, %f52;
	setp.ltu.f32 	%p3, %f4, 0f47CE4780;
	mov.u32 	%r84, %r88;
	mov.f32 	%f50, %f51;
	@%p3 bra 	$L__BB0_11;
	setp.neu.f32 	%p4, %f4, 0f7F800000;
	@%p4 bra 	$L__BB0_6;
	mov.f32 	%f20, 0f00000000;
	mul.rn.f32 	%f50, %f52, %f20;
	mov.b32 	%r84, 0;
	bra.uni 	$L__BB0_11;
$L__BB0_6:
	mov.b32 	%r4, %f52;
	shl.b32 	%r38, %r4, 8;
	or.b32  	%r5, %r38, -2147483648;
	mov.b64 	%rd40, 0;
	mov.b32 	%r81, 0;
	mov.u64 	%rd38, %rd29;
	mov.u64 	%rd39, %rd2;
$L__BB0_7:
	.pragma "nounroll";
	ld.global.nc.u32 	%r39, [%rd38];
	mad.wide.u32 	%rd21, %r39, %r5, %rd40;
	shr.u64 	%rd40, %rd21, 32;
	st.local.u32 	[%rd39], %rd21;
	add.s32 	%r81, %r81, 1;
	add.s64 	%rd39, %rd39, 4;
	add.s64 	%rd38, %rd38, 4;
	setp.ne.s32 	%p5, %r81, 6;
	@%p5 bra 	$L__BB0_7;
	shr.u32 	%r40, %r4, 23;
	st.local.u32 	[%rd2+24], %rd40;
	and.b32  	%r8, %r40, 31;
	and.b32  	%r41, %r40, 224;
	add.s32 	%r42, %r41, -128;
	shr.u32 	%r43, %r42, 5;
	mul.wide.u32 	%rd22, %r43, 4;
	sub.s64 	%rd10, %rd2, %rd22;
	ld.local.u32 	%r82, [%rd10+24];
	ld.local.u32 	%r83, [%rd10+20];
	setp.eq.s32 	%p6, %r8, 0;
	@%p6 bra 	$L__BB0_10;
	shf.l.wrap.b32 	%r82, %r83, %r82, %r8;
	ld.local.u32 	%r44, [%rd10+16];
	shf.l.wrap.b32 	%r83, %r44, %r83, %r8;
$L__BB0_10:
	shr.u32 	%r45, %r82, 30;
	shf.l.wrap.b32 	%r46, %r83, %r82, 2;
	shl.b32 	%r47, %r83, 2;
	shr.u32 	%r48, %r46, 31;
	add.s32 	%r49, %r48, %r45;
	neg.s32 	%r50, %r49;
	setp.lt.s32 	%p7, %r4, 0;
	selp.b32 	%r84, %r50, %r49, %p7;
	xor.b32  	%r51, %r46, %r4;
	shr.s32 	%r52, %r46, 31;
	xor.b32  	%r53, %r52, %r46;
	xor.b32  	%r54, %r52, %r47;
	cvt.u64.u32 	%rd23, %r53;
	shl.b64 	%rd24, %rd23, 32;
	cvt.u64.u32 	%rd25, %r54;
	or.b64  	%rd26, %rd24, %rd25;
	cvt.rn.f64.s64 	%fd1, %rd26;
	mul.f64 	%fd2, %fd1, 0d3BF921FB54442D19;
	cvt.rn.f32.f64 	%f18, %fd2;
	neg.f32 	%f19, %f18;
	setp.lt.s32 	%p8, %r51, 0;
	selp.f32 	%f50, %f19, %f18, %p8;
$L__BB0_11:
	setp.ltu.f32 	%p9, %f4, 0f47CE4780;
	mul.rn.f32 	%f21, %f50, %f50;
	and.b32  	%r56, %r84, 1;
	setp.eq.b32 	%p10, %r56, 1;
	selp.f32 	%f22, 0f3F800000, %f50, %p10;
	fma.rn.f32 	%f23, %f21, %f22, 0f00000000;
	fma.rn.f32 	%f24, %f21, 0f37CBAC00, 0fBAB607ED;
	selp.f32 	%f25, %f24, 0fB94D4153, %p10;
	selp.f32 	%f26, 0f3D2AAABB, 0f3C0885E4, %p10;
	fma.rn.f32 	%f27, %f25, %f21, %f26;
	selp.f32 	%f28, 0fBEFFFFFF, 0fBE2AAAA8, %p10;
	fma.rn.f32 	%f29, %f27, %f21, %f28;
	fma.rn.f32 	%f30, %f29, %f23, %f22;
	and.b32  	%r57, %r84, 2;
	setp.eq.s32 	%p11, %r57, 0;
	mov.f32 	%f31, 0f00000000;
	sub.f32 	%f32, %f31, %f30;
	selp.f32 	%f8, %f30, %f32, %p11;
	@%p9 bra 	$L__BB0_19;
	setp.neu.f32 	%p12, %f4, 0f7F800000;
	@%p12 bra 	$L__BB0_14;
	mov.f32 	%f35, 0f00000000;
	mul.rn.f32 	%f51, %f52, %f35;
	mov.b32 	%r88, 0;
	bra.uni 	$L__BB0_19;
$L__BB0_14:
	mov.b32 	%r17, %f52;
	shl.b32 	%r59, %r17, 8;
	or.b32  	%r18, %r59, -2147483648;
	mov.b64 	%rd41, 0;
	mov.b32 	%r85, 0;
$L__BB0_15:
	.pragma "nounroll";
	mul.wide.u32 	%rd28, %r85, 4;
	add.s64 	%rd30, %rd29, %rd28;
	ld.global.nc.u32 	%r60, [%rd30];
	mad.wide.u32 	%rd31, %r60, %r18, %rd41;
	shr.u64 	%rd41, %rd31, 32;
	add.s64 	%rd32, %rd1, %rd28;
	st.local.u32 	[%rd32], %rd31;
	add.s32 	%r85, %r85, 1;
	setp.ne.s32 	%p13, %r85, 6;
	@%p13 bra 	$L__BB0_15;
	shr.u32 	%r61, %r17, 23;
	st.local.u32 	[%rd1+24], %rd41;
	and.b32  	%r21, %r61, 31;
	and.b32  	%r62, %r61, 224;
	add.s32 	%r63, %r62, -128;
	shr.u32 	%r64, %r63, 5;
	mul.wide.u32 	%rd33, %r64, 4;
	sub.s64 	%rd13, %rd1, %rd33;
	ld.local.u32 	%r86, [%rd13+24];
	ld.local.u32 	%r87, [%rd13+20];
	setp.eq.s32 	%p14, %r21, 0;
	@%p14 bra 	$L__BB0_18;
	shf.l.wrap.b32 	%r86, %r87, %r86, %r21;
	ld.local.u32 	%r65, [%rd13+16];
	shf.l.wrap.b32 	%r87, %r65, %r87, %r21;
$L__BB0_18:
	shr.u32 	%r66, %r86, 30;
	shf.l.wrap.b32 	%r67, %r87, %r86, 2;
	shl.b32 	%r68, %r87, 2;
	shr.u32 	%r69, %r67, 31;
	add.s32 	%r70, %r69, %r66;
	neg.s32 	%r71, %r70;
	setp.lt.s32 	%p15, %r17, 0;
	selp.b32 	%r88, %r71, %r70, %p15;
	xor.b32  	%r72, %r67, %r17;
	shr.s32 	%r73, %r67, 31;
	xor.b32  	%r74, %r73, %r67;
	xor.b32  	%r75, %r73, %r68;
	cvt.u64.u32 	%rd34, %r74;
	shl.b64 	%rd35, %rd34, 32;
	cvt.u64.u32 	%rd36, %r75;
	or.b64  	%rd37, %rd35, %rd36;
	cvt.rn.f64.s64 	%fd3, %rd37;
	mul.f64 	%fd4, %fd3, 0d3BF921FB54442D19;
	cvt.rn.f32.f64 	%f33, %fd4;
	neg.f32 	%f34, %f33;
	setp.lt.s32 	%p16, %r72, 0;
	selp.f32 	%f51, %f34, %f33, %p16;
$L__BB0_19:
	add.s32 	%r77, %r88, 1;
	mul.rn.f32 	%f36, %f51, %f51;
	and.b32  	%r78, %r88, 1;
	setp.eq.b32 	%p17, %r78, 1;
	selp.f32 	%f37, %f51, 0f3F800000, %p17;
	fma.rn.f32 	%f38, %f36, %f37, 0f00000000;
	fma.rn.f32 	%f39, %f36, 0f37CBAC00, 0fBAB607ED;
	selp.f32 	%f40, 0fB94D4153, %f39, %p17;
	selp.f32 	%f41, 0f3C0885E4, 0f3D2AAABB, %p17;
	fma.rn.f32 	%f42, %f40, %f36, %f41;
	selp.f32 	%f43, 0fBE2AAAA8, 0fBEFFFFFF, %p17;
	fma.rn.f32 	%f44, %f42, %f36, %f43;
	fma.rn.f32 	%f45, %f44, %f38, %f37;
	and.b32  	%r79, %r77, 2;
	setp.eq.s32 	%p18, %r79, 0;
	mov.f32 	%f46, 0f00000000;
	sub.f32 	%f47, %f46, %f45;
	selp.f32 	%f48, %f45, %f47, %p18;
	fma.rn.f32 	%f52, %f8, %f48, 0f3DCCCCCD;
	add.s32 	%r80, %r80, 1;
	setp.ne.s32 	%p19, %r80, %r31;
	@%p19 bra 	$L__BB0_3;
$L__BB0_20:
	st.global.f32 	[%rd3], %f52;
$L__BB0_21:
	ret;

}
	// .globl	_Z11tiny_kernelPfi
.visible .entry _Z11tiny_kernelPfi(
	.param .u64 .ptr .align 1 _Z11tiny_kernelPfi_param_0,
	.param .u32 _Z11tiny_kernelPfi_param_1
)
{
	.reg .pred 	%p<2>;
	.reg .b32 	%r<6>;
	.reg .b32 	%f<3>;
	.reg .b64 	%rd<5>;

	ld.param.u64 	%rd1, [_Z11tiny_kernelPfi_param_0];
	ld.param.u32 	%r2, [_Z11tiny_kernelPfi_param_1];
	mov.u32 	%r3, %ctaid.x;
	mov.u32 	%r4, %ntid.x;
	mov.u32 	%r5, %tid.x;
	mad.lo.s32 	%r1, %r3, %r4, %r5;
	setp.ge.s32 	%p1, %r1, %r2;
	@%p1 bra 	$L__BB1_2;
	cvta.to.global.u64 	%rd2, %rd1;
	mul.wide.s32 	%rd3, %r1, 4;
	add.s64 	%rd4, %rd2, %rd3;
	ld.global.f32 	%f1, [%rd4];
	add.f32 	%f2, %f1, 0f3F800000;
	st.global.f32 	[%rd4], %f2;
$L__BB1_2:
	ret;

}


// ===== COMPILED SASS (sm_100) =====

	.target	sm_100

	.elftype	@"ET_EXEC"


//--------------------- .note.nv.tkinfo           --------------------------
	.section	.note.nv.tkinfo,"",@"SHT_NOTE"
	.sectionflags	@"SHF_NOTE_NV_TKINFO"
	.tkinfo
        /*0018*/ 	.word	0x00000002
        /*0030*/ 	.string	""
        /*0030*/ 	.string	"ptxas"
        /*0030*/ 	.string	"Cuda compilation tools, release 13.0, V13.0.88"
        /*0030*/ 	.string	"Build cuda_13.0.r13.0/compiler.36424714_0"
        /*0030*/ 	.string	"-arch sm_100 -m 64 "



//--------------------- .note.nv.cuinfo           --------------------------
	.section	.note.nv.cuinfo,"",@"SHT_NOTE"
	.sectionflags	@"SHF_NOTE_NV_CUINFO"
        /*0018*/ 	.short	0x0002
        /*001a*/ 	.short	0x0064
        /*001c*/ 	.short	0x0082
	.zero		2


//--------------------- .nv.info                  --------------------------
	.section	.nv.info,"",@"SHT_CUDA_INFO"
	.align	4


	//----- nvinfo : EIATTR_REGCOUNT
	.align		4
        /*0000*/ 	.byte	0x04, 0x2f
        /*0002*/ 	.short	(.L_2 - .L_1)
	.align		4
.L_1:
        /*0004*/ 	.word	index@(_Z14compute_kernelPfii)
        /*0008*/ 	.word	0x0000001c


	//----- nvinfo : EIATTR_FRAME_SIZE
	.align		4
.L_2:
        /*000c*/ 	.byte	0x04, 0x11
        /*000e*/ 	.short	(.L_4 - .L_3)
	.align		4
.L_3:
        /*0010*/ 	.word	index@(_Z14compute_kernelPfii)
        /*0014*/ 	.word	0x00000000


	//----- nvinfo : EIATTR_REGCOUNT
	.align		4
.L_4:
        /*0018*/ 	.byte	0x04, 0x2f
        /*001a*/ 	.short	(.L_6 - .L_5)
	.align		4
.L_5:
        /*001c*/ 	.word	index@(_Z11tiny_kernelPfi)
        /*0020*/ 	.word	0x00000008


	//----- nvinfo : EIATTR_FRAME_SIZE
	.align		4
.L_6:
        /*0024*/ 	.byte	0x04, 0x11
        /*0026*/ 	.short	(.L_8 - .L_7)
	.align		4
.L_7:
        /*0028*/ 	.word	index@(_Z11tiny_kernelPfi)
        /*002c*/ 	.word	0x00000000


	//----- nvinfo : EIATTR_MIN_STACK_SIZE
	.align		4
.L_8:
        /*0030*/ 	.byte	0x04, 0x12
        /*0032*/ 	.short	(.L_10 - .L_9)
	.align		4
.L_9:
        /*0034*/ 	.word	index@(_Z11tiny_kernelPfi)
        /*0038*/ 	.word	0x00000000


	//----- nvinfo : EIATTR_MIN_STACK_SIZE
	.align		4
.L_10:
        /*003c*/ 	.byte	0x04, 0x12
        /*003e*/ 	.short	(.L_12 - .L_11)
	.align		4
.L_11:
        /*0040*/ 	.word	index@(_Z14compute_kernelPfii)
        /*0044*/ 	.word	0x00000000
.L_12:


//--------------------- .nv.compat                --------------------------
	.section	.nv.compat,"",@"SHT_CUDA_COMPAT_INFO"
	.align	4
        /*0000*/ 	.byte	0x02, 0x09, 0x00, 0x00, 0x02, 0x02, 0x01, 0x00, 0x02, 0x05, 0x05, 0x00, 0x03, 0x07, 0x01, 0x01
        /*0010*/ 	.byte	0x02, 0x03, 0x00, 0x00, 0x02, 0x06, 0x01, 0x00, 0x04, 0x0b, 0x08, 0x00, 0x01, 0x00, 0x00, 0x00
        /*0020*/ 	.byte	0x00, 0x00, 0x00, 0x00


//--------------------- .nv.info._Z11tiny_kernelPfi --------------------------
	.section	.nv.info._Z11tiny_kernelPfi,"",@"SHT_CUDA_INFO"
	.sectionflags	@""
	.align	4


	//----- nvinfo : EIATTR_CUDA_API_VERSION
	.align		4
        /*0000*/ 	.byte	0x04, 0x37
        /*0002*/ 	.short	(.L_14 - .L_13)
.L_13:
        /*0004*/ 	.word	0x00000082


	//----- nvinfo : EIATTR_KPARAM_INFO
	.align		4
.L_14:
        /*0008*/ 	.byte	0x04, 0x17
        /*000a*/ 	.short	(.L_16 - .L_15)
.L_15:
        /*000c*/ 	.word	0x00000000
        /*0010*/ 	.short	0x0001
        /*0012*/ 	.short	0x0008
        /*0014*/ 	.byte	0x00, 0xf0, 0x11, 0x00


	//----- nvinfo : EIATTR_KPARAM_INFO
	.align		4
.L_16:
        /*0018*/ 	.byte	0x04, 0x17
        /*001a*/ 	.short	(.L_18 - .L_17)
.L_17:
        /*001c*/ 	.word	0x00000000
        /*0020*/ 	.short	0x0000
        /*0022*/ 	.short	0x0000
        /*0024*/ 	.byte	0x00, 0xf5, 0x21, 0x00


	//----- nvinfo : EIATTR_SPARSE_MMA_MASK
	.align		4
.L_18:
        /*0028*/ 	.byte	0x03, 0x50
        /*002a*/ 	.short	0x0000


	//----- nvinfo : EIATTR_MAXREG_COUNT
	.align		4
        /*002c*/ 	.byte	0x03, 0x1b
        /*002e*/ 	.short	0x00ff


	//----- nvinfo : EIATTR_MERCURY_ISA_VERSION
	.align		4
        /*0030*/ 	.byte	0x03, 0x5f
        /*0032*/ 	.short	0x0101


	//----- nvinfo : EIATTR_VRC_CTA_INIT_COUNT
	.align		4
        /*0034*/ 	.byte	0x02, 0x4a
	.zero		1
	.zero		1


	//----- nvinfo : EIATTR_EXIT_INSTR_OFFSETS
	.align		4
        /*0038*/ 	.byte	0x04, 0x1c
        /*003a*/ 	.short	(.L_20 - .L_19)


	//   ....[0]....
.L_19:
        /*003c*/ 	.word	0x00000070


	//   ....[1]....
        /*0040*/ 	.word	0x000000e0


	//----- nvinfo : EIATTR_CBANK_PARAM_SIZE
	.align		4
.L_20:
        /*0044*/ 	.byte	0x03, 0x19
        /*0046*/ 	.short	0x000c


	//----- nvinfo : EIATTR_PARAM_CBANK
	.align		4
        /*0048*/ 	.byte	0x04, 0x0a
        /*004a*/ 	.short	(.L_22 - .L_21)
	.align		4
.L_21:
        /*004c*/ 	.word	index@(.nv.constant0._Z11tiny_kernelPfi)
        /*0050*/ 	.short	0x0380
        /*0052*/ 	.short	0x000c


	//----- nvinfo : EIATTR_SW_WAR
	.align		4
.L_22:
        /*0054*/ 	.byte	0x04, 0x36
        /*0056*/ 	.short	(.L_24 - .L_23)
.L_23:
        /*0058*/ 	.word	0x00000008
.L_24:


//--------------------- .nv.info._Z14compute_kernelPfii --------------------------
	.section	.nv.info._Z14compute_kernelPfii,"",@"SHT_CUDA_INFO"
	.sectionflags	@""
	.align	4


	//----- nvinfo : EIATTR_CUDA_API_VERSION
	.align		4
        /*0000*/ 	.byte	0x04, 0x37
        /*0002*/ 	.short	(.L_26 - .L_25)
.L_25:
        /*0004*/ 	.word	0x00000082


	//----- nvinfo : EIATTR_KPARAM_INFO
	.align		4
.L_26:
        /*0008*/ 	.byte	0x04, 0x17
        /*000a*/ 	.short	(.L_28 - .L_27)
.L_27:
        /*000c*/ 	.word	0x00000000
        /*0010*/ 	.short	0x0002
        /*0012*/ 	.short	0x000c
        /*0014*/ 	.byte	0x00, 0xf0, 0x11, 0x00


	//----- nvinfo : EIATTR_KPARAM_INFO
	.align		4
.L_28:
        /*0018*/ 	.byte	0x04, 0x17
        /*001a*/ 	.short	(.L_30 - .L_29)
.L_29:
        /*001c*/ 	.word	0x00000000
        /*0020*/ 	.short	0x0001
        /*0022*/ 	.short	0x0008
        /*0024*/ 	.byte	0x00, 0xf0, 0x11, 0x00


	//----- nvinfo : EIATTR_KPARAM_INFO
	.align		4
.L_30:
        /*0028*/ 	.byte	0x04, 0x17
        /*002a*/ 	.short	(.L_32 - .L_31)
.L_31:
        /*002c*/ 	.word	0x00000000
        /*0030*/ 	.short	0x0000
        /*0032*/ 	.short	0x0000
        /*0034*/ 	.byte	0x00, 0xf5, 0x21, 0x00


	//----- nvinfo : EIATTR_SPARSE_MMA_MASK
	.align		4
.L_32:
        /*0038*/ 	.byte	0x03, 0x50
        /*003a*/ 	.short	0x0000


	//----- nvinfo : EIATTR_MAXREG_COUNT
	.align		4
        /*003c*/ 	.byte	0x03, 0x1b
        /*003e*/ 	.short	0x00ff


	//----- nvinfo : EIATTR_MERCURY_ISA_VERSION
	.align		4
        /*0040*/ 	.byte	0x03, 0x5f
        /*0042*/ 	.short	0x0101


	//----- nvinfo : EIATTR_VRC_CTA_INIT_COUNT
	.align		4
        /*0044*/ 	.byte	0x02, 0x4a
	.zero		1
	.zero		1


	//----- nvinfo : EIATTR_EXIT_INSTR_OFFSETS
	.align		4
        /*0048*/ 	.byte	0x04, 0x1c
        /*004a*/ 	.short	(.L_34 - .L_33)


	//   ....[0]....
.L_33:
        /*004c*/ 	.word	0x00000070


	//   ....[1]....
        /*0050*/ 	.word	0x00001010


	//----- nvinfo : EIATTR_CRS_STACK_SIZE
	.align		4
.L_34:
        /*0054*/ 	.byte	0x04, 0x1e
        /*0056*/ 	.short	(.L_36 - .L_35)
.L_35:
        /*0058*/ 	.word	0x00000000


	//----- nvinfo : EIATTR_CBANK_PARAM_SIZE
	.align		4
.L_36:
        /*005c*/ 	.byte	0x03, 0x19
        /*005e*/ 	.short	0x0010


	//----- nvinfo : EIATTR_PARAM_CBANK
	.align		4
        /*0060*/ 	.byte	0x04, 0x0a
        /*0062*/ 	.short	(.L_38 - .L_37)
	.align		4
.L_37:
        /*0064*/ 	.word	index@(.nv.constant0._Z14compute_kernelPfii)
        /*0068*/ 	.short	0x0380
        /*006a*/ 	.short	0x0010


	//----- nvinfo : EIATTR_SW_WAR
	.align		4
.L_38:
        /*006c*/ 	.byte	0x04, 0x36
        /*006e*/ 	.short	(.L_40 - .L_39)
.L_39:
        /*0070*/ 	.word	0x00000008
.L_40:


//--------------------- .nv.callgraph             --------------------------
	.section	.nv.callgraph,"",@"SHT_CUDA_CALLGRAPH"
	.align	4
	.sectionentsize	8
	.align		4
        /*0000*/ 	.word	0x00000000
	.align		4
        /*0004*/ 	.word	0xffffffff
	.align		4
        /*0008*/ 	.word	0x00000000
	.align		4
        /*000c*/ 	.word	0xfffffffe
	.align		4
        /*0010*/ 	.word	0x00000000
	.align		4
        /*0014*/ 	.word	0xfffffffd
	.align		4
        /*0018*/ 	.word	0x00000000
	.align		4
        /*001c*/ 	.word	0xfffffffc


//--------------------- .nv.constant4             --------------------------
	.section	.nv.constant4,"a",@progbits
	.align	8
	.align		8
.nv.constant4:
        /*0000*/ 	.dword	__cudart_i2opi_f


//--------------------- .text._Z11tiny_kernelPfi  --------------------------
	.section	.text._Z11tiny_kernelPfi,"ax",@progbits
	.align	128
        .global         _Z11tiny_kernelPfi
        .type           _Z11tiny_kernelPfi,@function
        .size           _Z11tiny_kernelPfi,(.L_x_14 - _Z11tiny_kernelPfi)
        .other          _Z11tiny_kernelPfi,@"STO_CUDA_ENTRY STV_DEFAULT"
_Z11tiny_kernelPfi:
.text._Z11tiny_kernelPfi:
[----:B------:R-:W-:Y:S01]  /*0000*/  LDC R1, c[0x0][0x37c] ;  /* 0x0000df00ff017b82 */ /* 0x000fe20000000800 */
[----:B------:R-:W0:Y:S07]  /*0010*/  S2R R0, SR_TID.X ;  /* 0x0000000000007919 */ /* 0x000e2e0000002100 */
[----:B------:R-:W0:Y:S01]  /*0020*/  S2UR UR4, SR_CTAID.X ;  /* 0x00000000000479c3 */ /* 0x000e220000002500 */
[----:B------:R-:W1:Y:S07]  /*0030*/  LDCU UR5, c[0x0][0x388] ;  /* 0x00007100ff0577ac */ /* 0x000e6e0008000800 */
[----:B------:R-:W0:Y:S02]  /*0040*/  LDC R5, c[0x0][0x360] ;  /* 0x0000d800ff057b82 */ /* 0x000e240000000800 */
[----:B0-----:R-:W-:-:S05]  /*0050*/  IMAD R5, R5, UR4, R0 ;  /* 0x0000000405057c24 */ /* 0x001fca000f8e0200 */
[----:B-1----:R-:W-:-:S13]  /*0060*/  ISETP.GE.AND P0, PT, R5, UR5, PT ;  /* 0x0000000505007c0c */ /* 0x002fda000bf06270 */
[----:B------:R-:W-:Y:S05]  /*0070*/  @P0 EXIT ;  /* 0x000000000000094d */ /* 0x000fea0003800000 */
[----:B------:R-:W0:Y:S01]  /*0080*/  LDC.64 R2, c[0x0][0x380] ;  /* 0x0000e000ff027b82 */ /* 0x000e220000000a00 */
[----:B------:R-:W1:Y:S01]  /*0090*/  LDCU.64 UR4, c[0x0][0x358] ;  /* 0x00006b00ff0477ac */ /* 0x000e620008000a00 */
[----:B0-----:R-:W-:-:S05]  /*00a0*/  IMAD.WIDE R2, R5, 0x4, R2 ;  /* 0x0000000405027825 */ /* 0x001fca00078e0202 */
[----:B-1----:R-:W2:Y:S02]  /*00b0*/  LDG.E R0, desc[UR4][R2.64] ;  /* 0x0000000402007981 */ /* 0x002ea4000c1e1900 */
[----:B--2---:R-:W-:-:S05]  /*00c0*/  FADD R5, R0, 1 ;  /* 0x3f80000000057421 */ /* 0x004fca0000000000 */
[----:B------:R-:W-:Y:S01]  /*00d0*/  STG.E desc[UR4][R2.64], R5 ;  /* 0x0000000502007986 */ /* 0x000fe2000c101904 */
[----:B------:R-:W-:Y:S05]  /*00e0*/  EXIT ;  /* 0x000000000000794d */ /* 0x000fea0003800000 */
.L_x_0:
[----:B------:R-:W-:-:S00]  /*00f0*/  BRA `(.L_x_0) ;  /* 0xfffffffc00fc7947 */ /* 0x000fc0000383ffff */
[----:B------:R-:W-:-:S00]  /*0100*/  NOP ;  /* 0x0000000000007918 */ /* 0x000fc00000000000 */
[----:B------:R-:W-:-:S00]  /*0110*/  NOP ;  /* 0x0000000000007918 */ /* 0x000fc00000000000 */
[----:B------:R-:W-:-:S00]  /*0120*/  NOP ;  /* 0x0000000000007918 */ /* 0x000fc00000000000 */
[----:B------:R-:W-:-:S00]  /*0130*/  NOP ;  /* 0x0000000000007918 */ /* 0x000fc00000000000 */
[----:B------:R-:W-:-:S00]  /*0140*/  NOP ;  /* 0x0000000000007918 */ /* 0x000fc00000000000 */
[----:B------:R-:W-:-:S00]  /*0150*/  NOP ;  /* 0x0000000000007918 */ /* 0x000fc00000000000 */
[----:B------:R-:W-:-:S00]  /*0160*/  NOP ;  /* 0x0000000000007918 */ /* 0x000fc00000000000 */
[----:B------:R-:W-:-:S00]  /*0170*/  NOP ;  /* 0x0000000000007918 */ /* 0x000fc00000000000 */
.L_x_14:


//--------------------- .text._Z14compute_kernelPfii --------------------------
	.section	.text._Z14compute_kernelPfii,"ax",@progbits
	.align	128
        .global         _Z14compute_kernelPfii
        .type           _Z14compute_kernelPfii,@function
        .size           _Z14compute_kernelPfii,(.L_x_15 - _Z14compute_kernelPfii)
        .other          _Z14compute_kernelPfii,@"STO_CUDA_ENTRY STV_DEFAULT"
_Z14compute_kernelPfii:
.text._Z14compute_kernelPfii:
        /* <DEDUP_REMOVED lines=10> */
[----:B------:R-:W2:Y:S01]  /*00a0*/  LDCU UR4, c[0x0][0x38c] ;  /* 0x00007180ff0477ac */ /* 0x000ea20008000800 */
[----:B0-----:R-:W-:-:S05]  /*00b0*/  IMAD.WIDE R2, R5, 0x4, R2 ;  /* 0x0000000405027825 */ /* 0x001fca00078e0202 */
[----:B-1----:R0:W5:Y:S01]  /*00c0*/  LDG.E R7, desc[UR8][R2.64] ;  /* 0x0000000802077981 */ /* 0x002162000c1e1900 */
[----:B--2---:R-:W-:-:S09]  /*00d0*/  UISETP.GE.AND UP0, UPT, UR4, 0x1, UPT ;  /* 0x000000010400788c */ /* 0x004fd2000bf06270 */
[----:B0-----:R-:W-:Y:S05]  /*00e0*/  BRA.U !UP0, `(.L_x_1) ;  /* 0x0000000d08c47547 */ /* 0x001fea000b800000 */
[----:B------:R-:W-:-:S05]  /*00f0*/  UMOV UR4, URZ ;  /* 0x000000ff00047c82 */ /* 0x000fca0008000000 */
.L_x_12:
[C---:B-----5:R-:W-:Y:S01]  /*0100*/  FMUL R0, R7.reuse, 0.63661974668502807617 ;  /* 0x3f22f98307007820 */ /* 0x060fe20000400000 */
[----:B------:R-:W-:Y:S01]  /*0110*/  FSETP.GE.AND P0, PT, |R7|, 105615, PT ;  /* 0x47ce47800700780b */ /* 0x000fe20003f06200 */
[----:B------:R-:W-:Y:S04]  /*0120*/  BSSY.RECONVERGENT B0, `(.L_x_2) ;  /* 0x0000069000007945 */ /* 0x000fe80003800200 */
[----:B------:R-:W0:Y:S02]  /*0130*/  F2I.NTZ R0, R0 ;  /* 0x0000000000007305 */ /* 0x000e240000203100 */
[----:B0-----:R-:W-:-:S05]  /*0140*/  I2FP.F32.S32 R4, R0 ;  /* 0x0000000000047245 */ /* 0x001fca0000201400 */
[----:B------:R-:W-:-:S04]  /*0150*/  FFMA R5, R4, -1.5707962512969970703, R7 ;  /* 0xbfc90fda04057823 */ /* 0x000fc80000000007 */
[----:B------:R-:W-:-:S04]  /*0160*/  FFMA R5, R4, -7.5497894158615963534e-08, R5 ;  /* 0xb3a2216804057823 */ /* 0x000fc80000000005 */
[----:B------:R-:W-:Y:S01]  /*0170*/  FFMA R4, R4, -5.3903029534742383927e-15, R5 ;  /* 0xa7c234c504047823 */ /* 0x000fe20000000005 */
[----:B------:R-:W-:-:S03]  /*0180*/  IMAD.MOV.U32 R5, RZ, RZ, R0 ;  /* 0x000000ffff057224 */ /* 0x000fc600078e0000 */
[----:B------:R-:W-:Y:S01]  /*0190*/  IMAD.MOV.U32 R10, RZ, RZ, R4 ;  /* 0x000000ffff0a7224 */ /* 0x000fe200078e0004 */
[----:B------:R-:W-:Y:S06]  /*01a0*/  @!P0 BRA `(.L_x_3) ;  /* 0x0000000400808947 */ /* 0x000fec0003800000 */
[----:B------:R-:W-:-:S13]  /*01b0*/  FSETP.NEU.AND P0, PT, |R7|, +INF , PT ;  /* 0x7f8000000700780b */ /* 0x000fda0003f0d200 */
[----:B------:R-:W-:Y:S01]  /*01c0*/  @!P0 FMUL R10, RZ, R7 ;  /* 0x00000007ff0a8220 */ /* 0x000fe20000400000 */
[----:B------:R-:W-:Y:S01]  /*01d0*/  @!P0 IMAD.MOV.U32 R0, RZ, RZ, RZ ;  /* 0x000000ffff008224 */ /* 0x000fe200078e00ff */
[----:B------:R-:W-:Y:S06]  /*01e0*/  @!P0 BRA `(.L_x_3) ;  /* 0x0000000400708947 */ /* 0x000fec0003800000 */
[----:B------:R-:W-:Y:S01]  /*01f0*/  IMAD.SHL.U32 R8, R7, 0x100, RZ ;  /* 0x0000010007087824 */ /* 0x000fe200078e00ff */
[----:B------:R-:W0:Y:S01]  /*0200*/  LDCU.64 UR10, c[0x4][URZ] ;  /* 0x01000000ff0a77ac */ /* 0x000e220008000a00 */
[----:B------:R-:W-:Y:S02]  /*0210*/  IMAD.MOV.U32 R0, RZ, RZ, RZ ;  /* 0x000000ffff007224 */ /* 0x000fe400078e00ff */
[----:B------:R-:W-:Y:S01]  /*0220*/  IMAD.MOV.U32 R12, RZ, RZ, RZ ;  /* 0x000000ffff0c7224 */ /* 0x000fe200078e00ff */
[----:B------:R-:W-:Y:S01]  /*0230*/  LOP3.LUT R13, R8, 0x80000000, RZ, 0xfc, !PT ;  /* 0x80000000080d7812 */ /* 0x000fe200078efcff */
[----:B------:R-:W-:Y:S01]  /*0240*/  UMOV UR6, URZ ;  /* 0x000000ff00067c82 */ /* 0x000fe20008000000 */
[----:B------:R-:W-:-:S05]  /*0250*/  UMOV UR5, URZ ;  /* 0x000000ff00057c82 */ /* 0x000fca0008000000 */
.L_x_4:
[----:B0-----:R-:W-:Y:S01]  /*0260*/  IMAD.U32 R10, RZ, RZ, UR10 ;  /* 0x0000000aff0a7e24 */ /* 0x001fe2000f8e00ff */
[----:B------:R-:W-:-:S05]  /*0270*/  MOV R11, UR11 ;  /* 0x0000000b000b7c02 */ /* 0x000fca0008000f00 */
[----:B------:R-:W2:Y:S01]  /*0280*/  LDG.E.CONSTANT R8, desc[UR8][R10.64] ;  /* 0x000000080a087981 */ /* 0x000ea2000c1e9900 */
[----:B------:R-:W-:Y:S01]  /*0290*/  UIADD3 UR5, UPT, UPT, UR5, 0x1, URZ ;  /* 0x0000000105057890 */ /* 0x000fe2000fffe0ff */
[C---:B------:R-:W-:Y:S01]  /*02a0*/  ISETP.EQ.AND P0, PT, R12.reuse, RZ, PT ;  /* 0x000000ff0c00720c */ /* 0x040fe20003f02270 */
[----:B------:R-:W-:Y:S01]  /*02b0*/  UIADD3 UR10, UP1, UPT, UR10, 0x4, URZ ;  /* 0x000000040a0a7890 */ /* 0x000fe2000ff3e0ff */
[C---:B------:R-:W-:Y:S01]  /*02c0*/  ISETP.EQ.AND P1, PT, R12.reuse, 0x4, PT ;  /* 0x000000040c00780c */ /* 0x040fe20003f22270 */
[----:B------:R-:W-:Y:S01]  /*02d0*/  UISETP.NE.AND UP0, UPT, UR5, 0x6, UPT ;  /* 0x000000060500788c */ /* 0x000fe2000bf05270 */
[C---:B------:R-:W-:Y:S01]  /*02e0*/  ISETP.EQ.AND P2, PT, R12.reuse, 0x8, PT ;  /* 0x000000080c00780c */ /* 0x040fe20003f42270 */
[----:B------:R-:W-:Y:S01]  /*02f0*/  UIADD3.X UR11, UPT, UPT, URZ, UR11, URZ, UP1, !UPT ;  /* 0x0000000bff0b7290 */ /* 0x000fe20008ffe4ff */
[C---:B------:R-:W-:Y:S02]  /*0300*/  ISETP.EQ.AND P3, PT, R12.reuse, 0xc, PT ;  /* 0x0000000c0c00780c */ /* 0x040fe40003f62270 */
[----:B------:R-:W-:-:S02]  /*0310*/  ISETP.EQ.AND P4, PT, R12, 0x10, PT ;  /* 0x000000100c00780c */ /* 0x000fc40003f82270 */
[C---:B------:R-:W-:Y:S01]  /*0320*/  ISETP.EQ.AND P5, PT, R12.reuse, 0x14, PT ;  /* 0x000000140c00780c */ /* 0x040fe20003fa2270 */
[----:B------:R-:W-:Y:S02]  /*0330*/  VIADD R12, R12, 0x4 ;  /* 0x000000040c0c7836 */ /* 0x000fe40000000000 */
[----:B--2---:R-:W-:-:S03]  /*0340*/  IMAD.WIDE.U32 R8, R8, R13, RZ ;  /* 0x0000000d08087225 */ /* 0x004fc600078e00ff */
[----:B------:R-:W-:-:S04]  /*0350*/  IADD3 R8, P6, PT, R8, R0, RZ ;  /* 0x0000000008087210 */ /* 0x000fc80007fde0ff */
[----:B------:R-:W-:Y:S01]  /*0360*/  IADD3.X R0, PT, PT, R9, UR6, RZ, P6, !PT ;  /* 0x0000000609007c10 */ /* 0x000fe2000b7fe4ff */
[--C-:B------:R-:W-:Y:S02]  /*0370*/  @P0 IMAD.MOV.U32 R6, RZ, RZ, R8.reuse ;  /* 0x000000ffff060224 */ /* 0x100fe400078e0008 */
[--C-:B------:R-:W-:Y:S02]  /*0380*/  @P1 IMAD.MOV.U32 R16, RZ, RZ, R8.reuse ;  /* 0x000000ffff101224 */ /* 0x100fe400078e0008 */
[--C-:B------:R-:W-:Y:S02]  /*0390*/  @P2 IMAD.MOV.U32 R17, RZ, RZ, R8.reuse ;  /* 0x000000ffff112224 */ /* 0x100fe400078e0008 */
[--C-:B------:R-:W-:Y:S02]  /*03a0*/  @P3 IMAD.MOV.U32 R18, RZ, RZ, R8.reuse ;  /* 0x000000ffff123224 */ /* 0x100fe400078e0008 */
[--C-:B------:R-:W-:Y:S02]  /*03b0*/  @P4 IMAD.MOV.U32 R19, RZ, RZ, R8.reuse ;  /* 0x000000ffff134224 */ /* 0x100fe400078e0008 */
[----:B------:R-:W-:Y:S01]  /*03c0*/  @P5 IMAD.MOV.U32 R20, RZ, RZ, R8 ;  /* 0x000000ffff145224 */ /* 0x000fe200078e0008 */
[----:B------:R-:W-:Y:S06]  /*03d0*/  BRA.U UP0, `(.L_x_4) ;  /* 0xfffffffd00a07547 */ /* 0x000fec000b83ffff */
[----:B------:R-:W-:Y:S01]  /*03e0*/  SHF.R.U32.HI R8, RZ, 0x17, R7 ;  /* 0x00000017ff087819 */ /* 0x000fe20000011607 */
[----:B------:R-:W-:Y:S03]  /*03f0*/  BSSY.RECONVERGENT B1, `(.L_x_5) ;  /* 0x0000029000017945 */ /* 0x000fe60003800200 */
[C---:B------:R-:W-:Y:S02]  /*0400*/  LOP3.LUT R9, R8.reuse, 0xe0, RZ, 0xc0, !PT ;  /* 0x000000e008097812 */ /* 0x040fe400078ec0ff */
[----:B------:R-:W-:Y:S02]  /*0410*/  LOP3.LUT P6, RZ, R8, 0x1f, RZ, 0xc0, !PT ;  /* 0x0000001f08ff7812 */ /* 0x000fe400078cc0ff */
[----:B------:R-:W-:-:S04]  /*0420*/  IADD3 R9, PT, PT, R9, -0x80, RZ ;  /* 0xffffff8009097810 */ /* 0x000fc80007ffe0ff */
[----:B------:R-:W-:-:S05]  /*0430*/  SHF.R.U32.HI R9, RZ, 0x5, R9 ;  /* 0x00000005ff097819 */ /* 0x000fca0000011609 */
[----:B------:R-:W-:-:S05]  /*0440*/  IMAD.U32 R11, R9, -0x4, RZ ;  /* 0xfffffffc090b7824 */ /* 0x000fca00078e00ff */
[C---:B------:R-:W-:Y:S02]  /*0450*/  ISETP.EQ.AND P3, PT, R11.reuse, -0x18, PT ;  /* 0xffffffe80b00780c */ /* 0x040fe40003f62270 */
[C---:B------:R-:W-:Y:S02]  /*0460*/  ISETP.EQ.AND P4, PT, R11.reuse, -0x14, PT ;  /* 0xffffffec0b00780c */ /* 0x040fe40003f82270 */
[C---:B------:R-:W-:Y:S02]  /*0470*/  ISETP.EQ.AND P2, PT, R11.reuse, -0x10, PT ;  /* 0xfffffff00b00780c */ /* 0x040fe40003f42270 */
[C---:B------:R-:W-:Y:S02]  /*0480*/  ISETP.EQ.AND P1, PT, R11.reuse, -0xc, PT ;  /* 0xfffffff40b00780c */ /* 0x040fe40003f22270 */
[C---:B------:R-:W-:Y:S02]  /*0490*/  ISETP.EQ.AND P0, PT, R11.reuse, -0x8, PT ;  /* 0xfffffff80b00780c */ /* 0x040fe40003f02270 */
[----:B------:R-:W-:-:S03]  /*04a0*/  ISETP.EQ.AND P5, PT, R11, RZ, PT ;  /* 0x000000ff0b00720c */ /* 0x000fc60003fa2270 */
[--C-:B------:R-:W-:Y:S01]  /*04b0*/  @P3 IMAD.MOV.U32 R9, RZ, RZ, R6.reuse ;  /* 0x000000ffff093224 */ /* 0x100fe200078e0006 */
[C---:B------:R-:W-:Y:S01]  /*04c0*/  ISETP.EQ.AND P3, PT, R11.reuse, -0x4, PT ;  /* 0xfffffffc0b00780c */ /* 0x040fe20003f62270 */
[----:B------:R-:W-:Y:S02]  /*04d0*/  @P4 IMAD.MOV.U32 R10, RZ, RZ, R6 ;  /* 0x000000ffff0a4224 */ /* 0x000fe400078e0006 */
[----:B------:R-:W-:Y:S01]  /*04e0*/  @P4 IMAD.MOV.U32 R9, RZ, RZ, R16 ;  /* 0x000000ffff094224 */ /* 0x000fe200078e0010 */
[----:B------:R-:W-:Y:S01]  /*04f0*/  ISETP.EQ.AND P4, PT, R11, 0x4, PT ;  /* 0x000000040b00780c */ /* 0x000fe20003f82270 */
[----:B------:R-:W-:Y:S02]  /*0500*/  @P2 IMAD.MOV.U32 R9, RZ, RZ, R17 ;  /* 0x000000ffff092224 */ /* 0x000fe400078e0011 */
[----:B------:R-:W-:Y:S02]  /*0510*/  @P1 IMAD.MOV.U32 R9, RZ, RZ, R18 ;  /* 0x000000ffff091224 */ /* 0x000fe400078e0012 */
[----:B------:R-:W-:-:S02]  /*0520*/  @P0 IMAD.MOV.U32 R9, RZ, RZ, R19 ;  /* 0x000000ffff090224 */ /* 0x000fc400078e0013 */
[----:B------:R-:W-:Y:S01]  /*0530*/  @P2 IMAD.MOV.U32 R10, RZ, RZ, R16 ;  /* 0x000000ffff0a2224 */ /* 0x000fe200078e0010 */
[----:B------:R-:W-:Y:S01]  /*0540*/  @P1 MOV R10, R17 ;  /* 0x00000011000a1202 */ /* 0x000fe20000000f00 */
[----:B------:R-:W-:Y:S01]  /*0550*/  @P3 IMAD.MOV.U32 R9, RZ, RZ, R20 ;  /* 0x000000ffff093224 */ /* 0x000fe200078e0014 */
[----:B------:R-:W-:Y:S01]  /*0560*/  @P5 MOV R9, R0 ;  /* 0x0000000000095202 */ /* 0x000fe20000000f00 */
[----:B------:R-:W-:Y:S02]  /*0570*/  @P0 IMAD.MOV.U32 R10, RZ, RZ, R18 ;  /* 0x000000ffff0a0224 */ /* 0x000fe400078e0012 */
[----:B------:R-:W-:Y:S02]  /*0580*/  @P3 IMAD.MOV.U32 R10, RZ, RZ, R19 ;  /* 0x000000ffff0a3224 */ /* 0x000fe400078e0013 */
[----:B------:R-:W-:Y:S02]  /*0590*/  @P5 IMAD.MOV.U32 R10, RZ, RZ, R20 ;  /* 0x000000ffff0a5224 */ /* 0x000fe400078e0014 */
[----:B------:R-:W-:-:S02]  /*05a0*/  @P4 IMAD.MOV.U32 R10, RZ, RZ, R0 ;  /* 0x000000ffff0a4224 */ /* 0x000fc400078e0000 */
[----:B------:R-:W-:Y:S01]  /*05b0*/  IMAD.MOV.U32 R12, RZ, RZ, R9 ;  /* 0x000000ffff0c7224 */ /* 0x000fe200078e0009 */
[----:B------:R-:W-:Y:S06]  /*05c0*/  @!P6 BRA `(.L_x_6) ;  /* 0x00000000002ce947 */ /* 0x000fec0003800000 */
[----:B------:R-:W-:Y:S02]  /*05d0*/  @P2 IMAD.MOV.U32 R9, RZ, RZ, R6 ;  /* 0x000000ffff092224 */ /* 0x000fe400078e0006 */
[----:B------:R-:W-:Y:S02]  /*05e0*/  @P1 IMAD.MOV.U32 R9, RZ, RZ, R16 ;  /* 0x000000ffff091224 */ /* 0x000fe400078e0010 */
[----:B------:R-:W-:Y:S01]  /*05f0*/  @P0 IMAD.MOV.U32 R9, RZ, RZ, R17 ;  /* 0x000000ffff090224 */ /* 0x000fe200078e0011 */
[----:B------:R-:W-:Y:S01]  /*0600*/  ISETP.EQ.AND P0, PT, R11, 0x8, PT ;  /* 0x000000080b00780c */ /* 0x000fe20003f02270 */
[----:B------:R-:W-:Y:S01]  /*0610*/  @P3 IMAD.MOV.U32 R9, RZ, RZ, R18 ;  /* 0x000000ffff093224 */ /* 0x000fe200078e0012 */
[----:B------:R-:W-:Y:S01]  /*0620*/  @P5 MOV R9, R19 ;  /* 0x0000001300095202 */ /* 0x000fe20000000f00 */
[----:B------:R-:W-:Y:S01]  /*0630*/  @P4 IMAD.MOV.U32 R9, RZ, RZ, R20 ;  /* 0x000000ffff094224 */ /* 0x000fe200078e0014 */
[----:B------:R-:W-:-:S04]  /*0640*/  LOP3.LUT R11, R8, 0x1f, RZ, 0xc0, !PT ;  /* 0x0000001f080b7812 */ /* 0x000fc800078ec0ff */
[----:B------:R-:W-:-:S05]  /*0650*/  SHF.L.W.U32.HI R12, R10, R11, R12 ;  /* 0x0000000b0a0c7219 */ /* 0x000fca0000010e0c */
[----:B------:R-:W-:-:S05]  /*0660*/  @P0 IMAD.MOV.U32 R9, RZ, RZ, R0 ;  /* 0x000000ffff090224 */ /* 0x000fca00078e0000 */
[----:B------:R-:W-:-:S07]  /*0670*/  SHF.L.W.U32.HI R10, R9, R11, R10 ;  /* 0x0000000b090a7219 */ /* 0x000fce0000010e0a */
.L_x_6:
[----:B------:R-:W-:Y:S05]  /*0680*/  BSYNC.RECONVERGENT B1 ;  /* 0x0000000000017941 */ /* 0x000fea0003800200 */
.L_x_5:
[C---:B------:R-:W-:Y:S01]  /*0690*/  SHF.L.W.U32.HI R13, R10.reuse, 0x2, R12 ;  /* 0x000000020a0d7819 */ /* 0x040fe20000010e0c */
[----:B------:R-:W-:Y:S01]  /*06a0*/  IMAD.SHL.U32 R10, R10, 0x4, RZ ;  /* 0x000000040a0a7824 */ /* 0x000fe200078e00ff */
[----:B------:R-:W-:Y:S01]  /*06b0*/  UMOV UR6, 0x54442d19 ;  /* 0x54442d1900067882 */ /* 0x000fe20000000000 */
[----:B------:R-:W-:Y:S01]  /*06c0*/  UMOV UR7, 0x3bf921fb ;  /* 0x3bf921fb00077882 */ /* 0x000fe20000000000 */
[----:B------:R-:W-:Y:S02]  /*06d0*/  SHF.R.S32.HI R0, RZ, 0x1f, R13 ;  /* 0x0000001fff007819 */ /* 0x000fe4000001140d */
[----:B------:R-:W-:Y:S02]  /*06e0*/  ISETP.GE.AND P0, PT, R7, RZ, PT ;  /* 0x000000ff0700720c */ /* 0x000fe40003f06270 */
[C---:B------:R-:W-:Y:S02]  /*06f0*/  LOP3.LUT R10, R0.reuse, R10, RZ, 0x3c, !PT ;  /* 0x0000000a000a7212 */ /* 0x040fe400078e3cff */
[----:B------:R-:W-:-:S02]  /*0700*/  LOP3.LUT R11, R0, R13, RZ, 0x3c, !PT ;  /* 0x0000000d000b7212 */ /* 0x000fc400078e3cff */
[----:B------:R-:W-:Y:S02]  /*0710*/  SHF.R.U32.HI R0, RZ, 0x1e, R12 ;  /* 0x0000001eff007819 */ /* 0x000fe4000001160c */
[----:B------:R-:W0:Y:S01]  /*0720*/  I2F.F64.S64 R8, R10 ;  /* 0x0000000a00087312 */ /* 0x000e220000301c00 */
[C---:B------:R-:W-:Y:S02]  /*0730*/  LOP3.LUT R12, R13.reuse, R7, RZ, 0x3c, !PT ;  /* 0x000000070d0c7212 */ /* 0x040fe400078e3cff */
[----:B------:R-:W-:Y:S02]  /*0740*/  LEA.HI R0, R13, R0, RZ, 0x1 ;  /* 0x000000000d007211 */ /* 0x000fe400078f08ff */
[----:B------:R-:W-:-:S03]  /*0750*/  ISETP.GE.AND P1, PT, R12, RZ, PT ;  /* 0x000000ff0c00720c */ /* 0x000fc60003f26270 */
[----:B------:R-:W-:-:S04]  /*0760*/  IMAD.MOV R12, RZ, RZ, -R0 ;  /* 0x000000ffff0c7224 */ /* 0x000fc800078e0a00 */
[----:B------:R-:W-:Y:S01]  /*0770*/  @!P0 IMAD.MOV.U32 R0, RZ, RZ, R12 ;  /* 0x000000ffff008224 */ /* 0x000fe200078e000c */
[----:B0-----:R-:W-:-:S10]  /*0780*/  DMUL R8, R8, UR6 ;  /* 0x0000000608087c28 */ /* 0x001fd40008000000 */
[----:B------:R-:W0:Y:S02]  /*0790*/  F2F.F32.F64 R8, R8 ;  /* 0x0000000800087310 */ /* 0x000e240000301000 */
[----:B0-----:R-:W-:-:S07]  /*07a0*/  FSEL R10, -R8, R8, !P1 ;  /* 0x00000008080a7208 */ /* 0x001fce0004800100 */
.L_x_3:
[----:B------:R-:W-:Y:S05]  /*07b0*/  BSYNC.RECONVERGENT B0 ;  /* 0x0000000000007941 */ /* 0x000fea0003800200 */
.L_x_2:
[----:B------:R-:W-:Y:S02]  /*07c0*/  IMAD.MOV.U32 R15, RZ, RZ, 0x37cbac00 ;  /* 0x37cbac00ff0f7424 */ /* 0x000fe400078e00ff */
[----:B------:R-:W-:Y:S01]  /*07d0*/  FMUL R8, R10, R10 ;  /* 0x0000000a0a087220 */ /* 0x000fe20000400000 */
[----:B------:R-:W-:Y:S01]  /*07e0*/  LOP3.LUT R11, R0, 0x1, RZ, 0xc0, !PT ;  /* 0x00000001000b7812 */ /* 0x000fe200078ec0ff */
[----:B------:R-:W-:Y:S01]  /*07f0*/  IMAD.MOV.U32 R13, RZ, RZ, 0x3effffff ;  /* 0x3effffffff0d7424 */ /* 0x000fe200078e00ff */
[----:B------:R-:W-:Y:S01]  /*0800*/  MOV R14, 0x3d2aaabb ;  /* 0x3d2aaabb000e7802 */ /* 0x000fe20000000f00 */
[----:B------:R-:W-:Y:S01]  /*0810*/  FFMA R9, R8, R15, -0.0013887860113754868507 ;  /* 0xbab607ed08097423 */ /* 0x000fe2000000000f */
[----:B------:R-:W-:Y:S01]  /*0820*/  ISETP.NE.U32.AND P0, PT, R11, 0x1, PT ;  /* 0x000000010b00780c */ /* 0x000fe20003f05070 */
[----:B------:R-:W-:Y:S01]  /*0830*/  BSSY.RECONVERGENT B0, `(.L_x_7) ;  /* 0x0000068000007945 */ /* 0x000fe20003800200 */
[----:B------:R-:W-:Y:S02]  /*0840*/  LOP3.LUT P1, RZ, R0, 0x2, RZ, 0xc0, !PT ;  /* 0x0000000200ff7812 */ /* 0x000fe4000782c0ff */
[----:B------:R-:W-:-:S02]  /*0850*/  FSEL R9, R9, -0.00019574658654164522886, !P0 ;  /* 0xb94d415309097808 */ /* 0x000fc40004000000 */
[----:B------:R-:W-:Y:S02]  /*0860*/  FSEL R11, R14, 0.0083327032625675201416, !P0 ;  /* 0x3c0885e40e0b7808 */ /* 0x000fe40004000000 */
[----:B------:R-:W-:Y:S02]  /*0870*/  FSEL R0, R10, 1, P0 ;  /* 0x3f8000000a007808 */ /* 0x000fe40000000000 */
[----:B------:R-:W-:Y:S01]  /*0880*/  FSEL R10, -R13, -0.16666662693023681641, !P0 ;  /* 0xbe2aaaa80d0a7808 */ /* 0x000fe20004000100 */
[C---:B------:R-:W-:Y:S01]  /*0890*/  FFMA R11, R8.reuse, R9, R11 ;  /* 0x00000009080b7223 */ /* 0x040fe2000000000b */
[----:B------:R-:W-:Y:S01]  /*08a0*/  FSETP.GE.AND P0, PT, |R7|, 105615, PT ;  /* 0x47ce47800700780b */ /* 0x000fe20003f06200 */
[C---:B------:R-:W-:Y:S02]  /*08b0*/  FFMA R9, R8.reuse, R0, RZ ;  /* 0x0000000008097223 */ /* 0x040fe400000000ff */
[----:B------:R-:W-:-:S04]  /*08c0*/  FFMA R10, R8, R11, R10 ;  /* 0x0000000b080a7223 */ /* 0x000fc8000000000a */
[----:B------:R-:W-:-:S04]  /*08d0*/  FFMA R12, R9, R10, R0 ;  /* 0x0000000a090c7223 */ /* 0x000fc80000000000 */
[----:B------:R-:W-:Y:S02]  /*08e0*/  @P1 FADD R12, RZ, -R12 ;  /* 0x8000000cff0c1221 */ /* 0x000fe40000000000 */
[----:B------:R-:W-:Y:S05]  /*08f0*/  @!P0 BRA `(.L_x_8) ;  /* 0x00000004006c8947 */ /* 0x000fea0003800000 */
[----:B------:R-:W-:-:S13]  /*0900*/  FSETP.NEU.AND P0, PT, |R7|, +INF , PT ;  /* 0x7f8000000700780b */ /* 0x000fda0003f0d200 */
[----:B------:R-:W-:Y:S01]  /*0910*/  @!P0 FMUL R4, RZ, R7 ;  /* 0x00000007ff048220 */ /* 0x000fe20000400000 */
[----:B------:R-:W-:Y:S01]  /*0920*/  @!P0 IMAD.MOV.U32 R5, RZ, RZ, RZ ;  /* 0x000000ffff058224 */ /* 0x000fe200078e00ff */
[----:B------:R-:W-:Y:S06]  /*0930*/  @!P0 BRA `(.L_x_8) ;  /* 0x00000004005c8947 */ /* 0x000fec0003800000 */
[----:B------:R-:W0:Y:S01]  /*0940*/  LDC.64 R4, c[0x4][RZ] ;  /* 0x01000000ff047b82 */ /* 0x000e220000000a00 */
[----:B------:R-:W-:Y:S01]  /*0950*/  IMAD.SHL.U32 R0, R7, 0x100, RZ ;  /* 0x0000010007007824 */ /* 0x000fe200078e00ff */
[----:B------:R-:W-:Y:S01]  /*0960*/  UMOV UR5, URZ ;  /* 0x000000ff00057c82 */ /* 0x000fe20008000000 */
[----:B------:R-:W-:Y:S02]  /*0970*/  IMAD.MOV.U32 R21, RZ, RZ, RZ ;  /* 0x000000ffff157224 */ /* 0x000fe400078e00ff */
[----:B------:R-:W-:Y:S01]  /*0980*/  IMAD.MOV.U32 R23, RZ, RZ, RZ ;  /* 0x000000ffff177224 */ /* 0x000fe200078e00ff */
[----:B------:R-:W-:-:S07]  /*0990*/  LOP3.LUT R25, R0, 0x80000000, RZ, 0xfc, !PT ;  /* 0x8000000000197812 */ /* 0x000fce00078efcff */
.L_x_9:
[----:B0-----:R-:W-:-:S06]  /*09a0*/  IMAD.WIDE.U32 R8, R23, 0x4, R4 ;  /* 0x0000000417087825 */ /* 0x001fcc00078e0004 */
[----:B------:R-:W2:Y:S01]  /*09b0*/  LDG.E.CONSTANT R8, desc[UR8][R8.64] ;  /* 0x0000000808087981 */ /* 0x000ea2000c1e9900 */
[C---:B------:R-:W-:Y:S01]  /*09c0*/  IMAD.SHL.U32 R0, R23.reuse, 0x4, RZ ;  /* 0x0000000417007824 */ /* 0x040fe200078e00ff */
[----:B------:R-:W-:-:S04]  /*09d0*/  IADD3 R23, PT, PT, R23, 0x1, RZ ;  /* 0x0000000117177810 */ /* 0x000fc80007ffe0ff */
[C---:B------:R-:W-:Y:S02]  /*09e0*/  ISETP.EQ.AND P0, PT, R0.reuse, RZ, PT ;  /* 0x000000ff0000720c */ /* 0x040fe40003f02270 */
[C---:B------:R-:W-:Y:S02]  /*09f0*/  ISETP.EQ.AND P5, PT, R0.reuse, 0x4, PT ;  /* 0x000000040000780c */ /* 0x040fe40003fa2270 */
[C---:B------:R-:W-:Y:S02]  /*0a00*/  ISETP.EQ.AND P4, PT, R0.reuse, 0x8, PT ;  /* 0x000000080000780c */ /* 0x040fe40003f82270 */
[C---:B------:R-:W-:Y:S02]  /*0a10*/  ISETP.EQ.AND P3, PT, R0.reuse, 0xc, PT ;  /* 0x0000000c0000780c */ /* 0x040fe40003f62270 */
[C---:B------:R-:W-:Y:S02]  /*0a20*/  ISETP.EQ.AND P2, PT, R0.reuse, 0x10, PT ;  /* 0x000000100000780c */ /* 0x040fe40003f42270 */
[----:B------:R-:W-:Y:S01]  /*0a30*/  ISETP.EQ.AND P1, PT, R0, 0x14, PT ;  /* 0x000000140000780c */ /* 0x000fe20003f22270 */
[----:B--2---:R-:W-:-:S03]  /*0a40*/  IMAD.WIDE.U32 R10, R8, R25, RZ ;  /* 0x00000019080a7225 */ /* 0x004fc600078e00ff */
[----:B------:R-:W-:-:S04]  /*0a50*/  IADD3 R0, P6, PT, R10, R21, RZ ;  /* 0x000000150a007210 */ /* 0x000fc80007fde0ff */
[----:B------:R-:W-:Y:S01]  /*0a60*/  IADD3.X R21, PT, PT, R11, UR5, RZ, P6, !PT ;  /* 0x000000050b157c10 */ /* 0x000fe2000b7fe4ff */
[--C-:B------:R-:W-:Y:S01]  /*0a70*/  @P0 IMAD.MOV.U32 R6, RZ, RZ, R0.reuse ;  /* 0x000000ffff060224 */ /* 0x100fe200078e0000 */
[----:B------:R-:W-:Y:S01]  /*0a80*/  ISETP.NE.AND P6, PT, R23, 0x6, PT ;  /* 0x000000061700780c */ /* 0x000fe20003fc5270 */
[--C-:B------:R-:W-:Y:S02]  /*0a90*/  @P5 IMAD.MOV.U32 R16, RZ, RZ, R0.reuse ;  /* 0x000000ffff105224 */ /* 0x100fe400078e0000 */
[--C-:B------:R-:W-:Y:S02]  /*0aa0*/  @P4 IMAD.MOV.U32 R17, RZ, RZ, R0.reuse ;  /* 0x000000ffff114224 */ /* 0x100fe400078e0000 */
[--C-:B------:R-:W-:Y:S02]  /*0ab0*/  @P3 IMAD.MOV.U32 R18, RZ, RZ, R0.reuse ;  /* 0x000000ffff123224 */ /* 0x100fe400078e0000 */
[--C-:B------:R-:W-:Y:S02]  /*0ac0*/  @P2 IMAD.MOV.U32 R19, RZ, RZ, R0.reuse ;  /* 0x000000ffff132224 */ /* 0x100fe400078e0000 */
[----:B------:R-:W-:-:S04]  /*0ad0*/  @P1 IMAD.MOV.U32 R20, RZ, RZ, R0 ;  /* 0x000000ffff141224 */ /* 0x000fc800078e0000 */
[----:B------:R-:W-:Y:S05]  /*0ae0*/  @P6 BRA `(.L_x_9) ;  /* 0xfffffffc00ac6947 */ /* 0x000fea000383ffff */
        /* <DEDUP_REMOVED lines=12> */
[----:B------:R-:W-:-:S03]  /*0bb0*/  ISETP.EQ.AND P5, PT, R9, 0x4, PT ;  /* 0x000000040900780c */ /* 0x000fc60003fa2270 */
[--C-:B------:R-:W-:Y:S01]  /*0bc0*/  @P3 IMAD.MOV.U32 R0, RZ, RZ, R6.reuse ;  /* 0x000000ffff003224 */ /* 0x100fe200078e0006 */
[C---:B------:R-:W-:Y:S01]  /*0bd0*/  ISETP.EQ.AND P3, PT, R9.reuse, -0x4, PT ;  /* 0xfffffffc0900780c */ /* 0x040fe20003f62270 */
[----:B------:R-:W-:Y:S02]  /*0be0*/  @P4 IMAD.MOV.U32 R4, RZ, RZ, R6 ;  /* 0x000000ffff044224 */ /* 0x000fe400078e0006 */
[--C-:B------:R-:W-:Y:S01]  /*0bf0*/  @P4 IMAD.MOV.U32 R0, RZ, RZ, R16.reuse ;  /* 0x000000ffff004224 */ /* 0x100fe200078e0010 */
[----:B------:R-:W-:Y:S01]  /*0c00*/  ISETP.EQ.AND P4, PT, R9, RZ, PT ;  /* 0x000000ff0900720c */ /* 0x000fe20003f82270 */
[----:B------:R-:W-:Y:S01]  /*0c10*/  @P2 IMAD.MOV.U32 R4, RZ, RZ, R16 ;  /* 0x000000ffff042224 */ /* 0x000fe200078e0010 */
[----:B------:R-:W-:Y:S01]  /*0c20*/  @P1 MOV R4, R17 ;  /* 0x0000001100041202 */ /* 0x000fe20000000f00 */
[----:B------:R-:W-:Y:S02]  /*0c30*/  @P2 IMAD.MOV.U32 R0, RZ, RZ, R17 ;  /* 0x000000ffff002224 */ /* 0x000fe400078e0011 */
[----:B------:R-:W-:-:S02]  /*0c40*/  @P1 IMAD.MOV.U32 R0, RZ, RZ, R18 ;  /* 0x000000ffff001224 */ /* 0x000fc400078e0012 */
[----:B------:R-:W-:Y:S02]  /*0c50*/  @P0 IMAD.MOV.U32 R4, RZ, RZ, R18 ;  /* 0x000000ffff040224 */ /* 0x000fe400078e0012 */
[--C-:B------:R-:W-:Y:S02]  /*0c60*/  @P0 IMAD.MOV.U32 R0, RZ, RZ, R19.reuse ;  /* 0x000000ffff000224 */ /* 0x100fe400078e0013 */
[----:B------:R-:W-:Y:S02]  /*0c70*/  @P3 IMAD.MOV.U32 R4, RZ, RZ, R19 ;  /* 0x000000ffff043224 */ /* 0x000fe400078e0013 */
[--C-:B------:R-:W-:Y:S01]  /*0c80*/  @P3 IMAD.MOV.U32 R0, RZ, RZ, R20.reuse ;  /* 0x000000ffff003224 */ /* 0x100fe200078e0014 */
[----:B------:R-:W-:Y:S01]  /*0c90*/  @P4 MOV R0, R21 ;  /* 0x0000001500004202 */ /* 0x000fe20000000f00 */
[----:B------:R-:W-:Y:S02]  /*0ca0*/  @P4 IMAD.MOV.U32 R4, RZ, RZ, R20 ;  /* 0x000000ffff044224 */ /* 0x000fe400078e0014 */
[----:B------:R-:W-:Y:S01]  /*0cb0*/  @P5 IMAD.MOV.U32 R4, RZ, RZ, R21 ;  /* 0x000000ffff045224 */ /* 0x000fe200078e0015 */
[----:B------:R-:W-:Y:S06]  /*0cc0*/  @!P6 BRA `(.L_x_11) ;  /* 0x00000000002ce947 */ /* 0x000fec0003800000 */
[----:B------:R-:W-:Y:S02]  /*0cd0*/  @P2 IMAD.MOV.U32 R5, RZ, RZ, R6 ;  /* 0x000000ffff052224 */ /* 0x000fe400078e0006 */
[----:B------:R-:W-:Y:S02]  /*0ce0*/  @P1 IMAD.MOV.U32 R5, RZ, RZ, R16 ;  /* 0x000000ffff051224 */ /* 0x000fe400078e0010 */
[----:B------:R-:W-:Y:S01]  /*0cf0*/  @P0 IMAD.MOV.U32 R5, RZ, RZ, R17 ;  /* 0x000000ffff050224 */ /* 0x000fe200078e0011 */
[----:B------:R-:W-:Y:S01]  /*0d00*/  ISETP.EQ.AND P0, PT, R9, 0x8, PT ;  /* 0x000000080900780c */ /* 0x000fe20003f02270 */
[----:B------:R-:W-:Y:S01]  /*0d10*/  @P3 IMAD.MOV.U32 R5, RZ, RZ, R18 ;  /* 0x000000ffff053224 */ /* 0x000fe200078e0012 */
[----:B------:R-:W-:Y:S01]  /*0d20*/  LOP3.LUT R9, R8, 0x1f, RZ, 0xc0, !PT ;  /* 0x0000001f08097812 */ /* 0x000fe200078ec0ff */
[----:B------:R-:W-:Y:S01]  /*0d30*/  @P4 IMAD.MOV.U32 R5, RZ, RZ, R19 ;  /* 0x000000ffff054224 */ /* 0x000fe200078e0013 */
[----:B------:R-:W-:Y:S02]  /*0d40*/  @P5 MOV R5, R20 ;  /* 0x0000001400055202 */ /* 0x000fe40000000f00 */
[----:B------:R-:W-:-:S07]  /*0d50*/  SHF.L.W.U32.HI R0, R4, R9, R0 ;  /* 0x0000000904007219 */ /* 0x000fce0000010e00 */
[----:B------:R-:W-:-:S05]  /*0d60*/  @P0 IMAD.MOV.U32 R5, RZ, RZ, R21 ;  /* 0x000000ffff050224 */ /* 0x000fca00078e0015 */
[----:B------:R-:W-:-:S07]  /*0d70*/  SHF.L.W.U32.HI R4, R5, R9, R4 ;  /* 0x0000000905047219 */ /* 0x000fce0000010e04 */
.L_x_11:
[----:B------:R-:W-:Y:S05]  /*0d80*/  BSYNC.RECONVERGENT B1 ;  /* 0x0000000000017941 */ /* 0x000fea0003800200 */
.L_x_10:
        /* <DEDUP_REMOVED lines=9> */
[C---:B------:R-:W-:Y:S02]  /*0e20*/  LOP3.LUT R7, R5.reuse, R7, RZ, 0x3c, !PT ;  /* 0x0000000705077212 */ /* 0x040fe400078e3cff */
[----:B------:R-:W0:Y:S01]  /*0e30*/  I2F.F64.S64 R8, R8 ;  /* 0x0000000800087312 */ /* 0x000e220000301c00 */
[----:B------:R-:W-:Y:S02]  /*0e40*/  LEA.HI R5, R5, R0, RZ, 0x1 ;  /* 0x0000000005057211 */ /* 0x000fe400078f08ff */
[----:B------:R-:W-:-:S03]  /*0e50*/  ISETP.GE.AND P0, PT, R7, RZ, PT ;  /* 0x000000ff0700720c */ /* 0x000fc60003f06270 */
[----:B------:R-:W-:-:S04]  /*0e60*/  IMAD.MOV R0, RZ, RZ, -R5 ;  /* 0x000000ffff007224 */ /* 0x000fc800078e0a05 */
[----:B------:R-:W-:Y:S01]  /*0e70*/  @!P1 IMAD.MOV.U32 R5, RZ, RZ, R0 ;  /* 0x000000ffff059224 */ /* 0x000fe200078e0000 */
[----:B0-----:R-:W-:-:S10]  /*0e80*/  DMUL R10, R8, UR6 ;  /* 0x00000006080a7c28 */ /* 0x001fd40008000000 */
[----:B------:R-:W0:Y:S02]  /*0e90*/  F2F.F32.F64 R10, R10 ;  /* 0x0000000a000a7310 */ /* 0x000e240000301000 */
[----:B0-----:R-:W-:-:S07]  /*0ea0*/  FSEL R4, -R10, R10, !P0 ;  /* 0x0000000a0a047208 */ /* 0x001fce0004000100 */
.L_x_8:
[----:B------:R-:W-:Y:S05]  /*0eb0*/  BSYNC.RECONVERGENT B0 ;  /* 0x0000000000007941 */ /* 0x000fea0003800200 */
.L_x_7:
[----:B------:R-:W-:Y:S01]  /*0ec0*/  FMUL R7, R4, R4 ;  /* 0x0000000404077220 */ /* 0x000fe20000400000 */
[C---:B------:R-:W-:Y:S01]  /*0ed0*/  LOP3.LUT R0, R5.reuse, 0x1, RZ, 0xc0, !PT ;  /* 0x0000000105007812 */ /* 0x040fe200078ec0ff */
[----:B------:R-:W0:Y:S01]  /*0ee0*/  LDCU UR5, c[0x0][0x38c] ;  /* 0x00007180ff0577ac */ /* 0x000e220008000800 */
[----:B------:R-:W-:Y:S02]  /*0ef0*/  VIADD R5, R5, 0x1 ;  /* 0x0000000105057836 */ /* 0x000fe40000000000 */
[----:B------:R-:W-:Y:S01]  /*0f00*/  FFMA R15, R7, R15, -0.0013887860113754868507 ;  /* 0xbab607ed070f7423 */ /* 0x000fe2000000000f */
[----:B------:R-:W-:Y:S01]  /*0f10*/  ISETP.NE.U32.AND P0, PT, R0, 0x1, PT ;  /* 0x000000010000780c */ /* 0x000fe20003f05070 */
[----:B------:R-:W-:Y:S01]  /*0f20*/  UIADD3 UR4, UPT, UPT, UR4, 0x1, URZ ;  /* 0x0000000104047890 */ /* 0x000fe2000fffe0ff */
[----:B------:R-:W-:Y:S02]  /*0f30*/  LOP3.LUT P1, RZ, R5, 0x2, RZ, 0xc0, !PT ;  /* 0x0000000205ff7812 */ /* 0x000fe4000782c0ff */
[----:B------:R-:W-:-:S02]  /*0f40*/  FSEL R14, R14, 0.0083327032625675201416, P0 ;  /* 0x3c0885e40e0e7808 */ /* 0x000fc40000000000 */
[----:B------:R-:W-:Y:S02]  /*0f50*/  FSEL R0, R15, -0.00019574658654164522886, P0 ;  /* 0xb94d41530f007808 */ /* 0x000fe40000000000 */
[----:B------:R-:W-:-:S03]  /*0f60*/  FSEL R13, -R13, -0.16666662693023681641, P0 ;  /* 0xbe2aaaa80d0d7808 */ /* 0x000fc60000000100 */
[C---:B------:R-:W-:Y:S01]  /*0f70*/  FFMA R14, R7.reuse, R0, R14 ;  /* 0x00000000070e7223 */ /* 0x040fe2000000000e */
[----:B------:R-:W-:Y:S01]  /*0f80*/  FSEL R0, R4, 1, !P0 ;  /* 0x3f80000004007808 */ /* 0x000fe20004000000 */
[----:B0-----:R-:W-:Y:S02]  /*0f90*/  UISETP.NE.AND UP0, UPT, UR4, UR5, UPT ;  /* 0x000000050400728c */ /* 0x001fe4000bf05270 */
[C---:B------:R-:W-:Y:S02]  /*0fa0*/  FFMA R13, R7.reuse, R14, R13 ;  /* 0x0000000e070d7223 */ /* 0x040fe4000000000d */
[----:B------:R-:W-:-:S04]  /*0fb0*/  FFMA R7, R7, R0, RZ ;  /* 0x0000000007077223 */ /* 0x000fc800000000ff */
[----:B------:R-:W-:-:S04]  /*0fc0*/  FFMA R7, R7, R13, R0 ;  /* 0x0000000d07077223 */ /* 0x000fc80000000000 */
[----:B------:R-:W-:-:S04]  /*0fd0*/  @P1 FADD R7, RZ, -R7 ;  /* 0x80000007ff071221 */ /* 0x000fc80000000000 */
[----:B------:R-:W-:Y:S01]  /*0fe0*/  FFMA R7, R12, R7, 0.10000000149011611938 ;  /* 0x3dcccccd0c077423 */ /* 0x000fe20000000007 */
[----:B------:R-:W-:Y:S06]  /*0ff0*/  BRA.U UP0, `(.L_x_12) ;  /* 0xfffffff100407547 */ /* 0x000fec000b83ffff */
.L_x_1:
[----:B-----5:R-:W-:Y:S01]  /*1000*/  STG.E desc[UR8][R2.64], R7 ;  /* 0x0000000702007986 */ /* 0x020fe2000c101908 */
[----:B------:R-:W-:Y:S05]  /*1010*/  EXIT ;  /* 0x000000000000794d */ /* 0x000fea0003800000 */
.L_x_13:
        /* <DEDUP_REMOVED lines=14> */
.L_x_15:


//--------------------- .nv.global.init           --------------------------
	.section	.nv.global.init,"aw",@progbits
	.align	4
.nv.global.init:
	.type		__cudart_i2opi_f,@object
	.size		__cudart_i2opi_f,(.L_0 - __cudart_i2opi_f)
__cudart_i2opi_f:
        /*0000*/ 	.byte	0x41, 0x90, 0x43, 0x3c, 0x99, 0x95, 0x62, 0xdb, 0xc0, 0xdd, 0x34, 0xf5, 0xd1, 0x57, 0x27, 0xfc
        /*0010*/ 	.byte	0x29, 0x15, 0x44, 0x4e, 0x6e, 0x83, 0xf9, 0xa2
.L_0:


//--------------------- .nv.shared.reserved.0     --------------------------
	.section	.nv.shared.reserved.0,"aw",@nobits
	.weak		__nv_reservedSMEM_offset_0_alias
	.size		__nv_reservedSMEM_offset_0_alias, 0, 64
	.other		__nv_reservedSMEM_offset_0_alias,@"STO_CUDA_RESERVED_SHARED STV_DEFAULT"
__nv_reservedSMEM_offset_0_alias:
	.zero		0
	.zero		64


//--------------------- .nv.constant0._Z11tiny_kernelPfi --------------------------
	.section	.nv.constant0._Z11tiny_kernelPfi,"a",@progbits
	.sectionflags	@""
	.align	4
.nv.constant0._Z11tiny_kernelPfi:
	.zero		908


//--------------------- .nv.constant0._Z14compute_kernelPfii --------------------------
	.section	.nv.constant0._Z14compute_kernelPfii,"a",@progbits
	.sectionflags	@""
	.align	4
.nv.constant0._Z14compute_kernelPfii:
	.zero		912


//--------------------- SYMBOLS --------------------------

	.type		.nv.reservedSmem.offset0,@object
	.size		.nv.reservedSmem.offset0,0x4
